	.headerflags	@"EF_CUDA_TEXMODE_UNIFIED EF_CUDA_64BIT_ADDRESS EF_CUDA_ACCELERATORS EF_CUDA_SM90 EF_CUDA_VIRTUAL_SM(EF_CUDA_SM90)"
	.elftype	@"ET_EXEC"


//--------------------- .nv.info                  --------------------------
	.section	.nv.info,"",@"SHT_CUDA_INFO"
	.align	4


	//----- nvinfo : EIATTR_REGCOUNT
	.align		4
        /*0000*/ 	.byte	0x04, 0x2f
        /*0002*/ 	.short	(.L_3 - .L_2)
	.align		4
.L_2:
        /*0004*/ 	.word	index@(triton_poi_fused__native_batch_norm_legit_no_training_relu_17)
        /*0008*/ 	.word	0x00000020


	//----- nvinfo : EIATTR_MIN_STACK_SIZE
	.align		4
.L_3:
        /*000c*/ 	.byte	0x04, 0x12
        /*000e*/ 	.short	(.L_5 - .L_4)
	.align		4
.L_4:
        /*0010*/ 	.word	index@(triton_poi_fused__native_batch_norm_legit_no_training_relu_17)
        /*0014*/ 	.word	0x00000000


	//----- nvinfo : EIATTR_FRAME_SIZE
	.align		4
.L_5:
        /*0018*/ 	.byte	0x04, 0x11
        /*001a*/ 	.short	(.L_7 - .L_6)
	.align		4
.L_6:
        /*001c*/ 	.word	index@(triton_poi_fused__native_batch_norm_legit_no_training_relu_17)
        /*0020*/ 	.word	0x00000000


	//----- nvinfo : EIATTR_MIN_STACK_SIZE
	.align		4
.L_7:
        /*0024*/ 	.byte	0x04, 0x12
        /*0026*/ 	.short	(.L_9 - .L_8)
	.align		4
.L_8:
        /*0028*/ 	.word	index@(triton_poi_fused__native_batch_norm_legit_no_training_relu_17)
        /*002c*/ 	.word	0x00000000
.L_9:


//--------------------- .nv.info.triton_poi_fused__native_batch_norm_legit_no_training_relu_17 --------------------------
	.section	.nv.info.triton_poi_fused__native_batch_norm_legit_no_training_relu_17,"",@"SHT_CUDA_INFO"
	.sectionflags	@""
	.align	4


	//----- nvinfo : EIATTR_CUDA_API_VERSION
	.align		4
        /*0000*/ 	.byte	0x04, 0x37
        /*0002*/ 	.short	(.L_11 - .L_10)
.L_10:
        /*0004*/ 	.word	0x0000007c


	//----- nvinfo : EIATTR_KPARAM_INFO
	.align		4
.L_11:
        /*0008*/ 	.byte	0x04, 0x17
        /*000a*/ 	.short	(.L_13 - .L_12)
.L_12:
        /*000c*/ 	.word	0x00000000
        /*0010*/ 	.short	0x0006
        /*0012*/ 	.short	0x0030
        /*0014*/ 	.byte	0x00, 0xf0, 0x11, 0x00


	//----- nvinfo : EIATTR_KPARAM_INFO
	.align		4
.L_13:
        /*0018*/ 	.byte	0x04, 0x17
        /*001a*/ 	.short	(.L_15 - .L_14)
.L_14:
        /*001c*/ 	.word	0x00000000
        /*0020*/ 	.short	0x0005
        /*0022*/ 	.short	0x0028
        /*0024*/ 	.byte	0x00, 0xf4, 0x21, 0x00


	//----- nvinfo : EIATTR_KPARAM_INFO
	.align		4
.L_15:
        /*0028*/ 	.byte	0x04, 0x17
        /*002a*/ 	.short	(.L_17 - .L_16)
.L_16:
        /*002c*/ 	.word	0x00000000
        /*0030*/ 	.short	0x0004
        /*0032*/ 	.short	0x0020
        /*0034*/ 	.byte	0x00, 0xf4, 0x21, 0x00


	//----- nvinfo : EIATTR_KPARAM_INFO
	.align		4
.L_17:
        /*0038*/ 	.byte	0x04, 0x17
        /*003a*/ 	.short	(.L_19 - .L_18)
.L_18:
        /*003c*/ 	.word	0x00000000
        /*0040*/ 	.short	0x0003
        /*0042*/ 	.short	0x0018
        /*0044*/ 	.byte	0x00, 0xf4, 0x21, 0x00


	//----- nvinfo : EIATTR_KPARAM_INFO
	.align		4
.L_19:
        /*0048*/ 	.byte	0x04, 0x17
        /*004a*/ 	.short	(.L_21 - .L_20)
.L_20:
        /*004c*/ 	.word	0x00000000
        /*0050*/ 	.short	0x0002
        /*0052*/ 	.short	0x0010
        /*0054*/ 	.byte	0x00, 0xf4, 0x21, 0x00


	//----- nvinfo : EIATTR_KPARAM_INFO
	.align		4
.L_21:
        /*0058*/ 	.byte	0x04, 0x17
        /*005a*/ 	.short	(.L_23 - .L_22)
.L_22:
        /*005c*/ 	.word	0x00000000
        /*0060*/ 	.short	0x0001
        /*0062*/ 	.short	0x0008
        /*0064*/ 	.byte	0x00, 0xf4, 0x21, 0x00


	//----- nvinfo : EIATTR_KPARAM_INFO
	.align		4
.L_23:
        /*0068*/ 	.byte	0x04, 0x17
        /*006a*/ 	.short	(.L_25 - .L_24)
.L_24:
        /*006c*/ 	.word	0x00000000
        /*0070*/ 	.short	0x0000
        /*0072*/ 	.short	0x0000
        /*0074*/ 	.byte	0x00, 0xf4, 0x21, 0x00


	//----- nvinfo : EIATTR_SPARSE_MMA_MASK
	.align		4
.L_25:
        /*0078*/ 	.byte	0x03, 0x50
        /*007a*/ 	.short	0x0000


	//----- nvinfo : EIATTR_MAXREG_COUNT
	.align		4
        /*007c*/ 	.byte	0x03, 0x1b
        /*007e*/ 	.short	0x00ff


	//----- nvinfo : EIATTR_EXIT_INSTR_OFFSETS
	.align		4
        /*0080*/ 	.byte	0x04, 0x1c
        /*0082*/ 	.short	(.L_27 - .L_26)


	//   ....[0]....
.L_26:
        /*0084*/ 	.word	0x00000710


	//----- nvinfo : EIATTR_REQNTID
	.align		4
.L_27:
        /*0088*/ 	.byte	0x04, 0x10
        /*008a*/ 	.short	(.L_29 - .L_28)
.L_28:
        /*008c*/ 	.word	0x00000080
        /*0090*/ 	.word	0x00000001
        /*0094*/ 	.word	0x00000001


	//----- nvinfo : EIATTR_CBANK_PARAM_SIZE
	.align		4
.L_29:
        /*0098*/ 	.byte	0x03, 0x19
        /*009a*/ 	.short	0x0034


	//----- nvinfo : EIATTR_PARAM_CBANK
	.align		4
        /*009c*/ 	.byte	0x04, 0x0a
        /*009e*/ 	.short	(.L_31 - .L_30)
	.align		4
.L_30:
        /*00a0*/ 	.word	index@(.nv.constant0.triton_poi_fused__native_batch_norm_legit_no_training_relu_17)
        /*00a4*/ 	.short	0x0210
        /*00a6*/ 	.short	0x0034


	//----- nvinfo : EIATTR_SW_WAR
	.align		4
.L_31:
        /*00a8*/ 	.byte	0x04, 0x36
        /*00aa*/ 	.short	(.L_33 - .L_32)
.L_32:
        /*00ac*/ 	.word	0x00000008
.L_33:


//--------------------- .nv.callgraph             --------------------------
	.section	.nv.callgraph,"",@"SHT_CUDA_CALLGRAPH"
	.align	4
	.sectionentsize	8
	.align		4
        /*0000*/ 	.word	0x00000000
	.align		4
        /*0004*/ 	.word	0xffffffff
	.align		4
        /*0008*/ 	.word	0x00000000
	.align		4
        /*000c*/ 	.word	0xfffffffe
	.align		4
        /*0010*/ 	.word	0x00000000
	.align		4
        /*0014*/ 	.word	0xfffffffd
	.align		4
        /*0018*/ 	.word	0x00000000
	.align		4
        /*001c*/ 	.word	0xfffffffc


//--------------------- .nv.constant4             --------------------------
	.section	.nv.constant4,"a",@progbits
	.align	8
	.align		8
.nv.constant4:
        /*0000*/ 	.dword	_$_str
	.align		8
        /*0008*/ 	.dword	_$_str_$_2


//--------------------- .text.triton_poi_fused__native_batch_norm_legit_no_training_relu_17 --------------------------
	.section	.text.triton_poi_fused__native_batch_norm_legit_no_training_relu_17,"ax",@progbits
	.align	128
        .global         triton_poi_fused__native_batch_norm_legit_no_training_relu_17
        .type           triton_poi_fused__native_batch_norm_legit_no_training_relu_17,@function
        .size           triton_poi_fused__native_batch_norm_legit_no_training_relu_17,(.L_x_1 - triton_poi_fused__native_batch_norm_legit_no_training_relu_17)
        .other          triton_poi_fused__native_batch_norm_legit_no_training_relu_17,@"STO_CUDA_ENTRY STV_DEFAULT"
triton_poi_fused__native_batch_norm_legit_no_training_relu_17:
.text.triton_poi_fused__native_batch_norm_legit_no_training_relu_17:
[----:B------:R-:W-:Y:S01]  /*0000*/  LDC R1, c[0x0][0x28] ;  /* 0x00000a00ff017b82 */ /* 0x000fe20000000800 */
[----:B------:R-:W1:Y:S07]  /*0010*/  S2R R0, SR_TID.X ;  /* 0x0000000000007919 */ /* 0x000e6e0000002100 */
[----:B------:R-:W2:Y:S01]  /*0020*/  LDC.64 R4, c[0x0][0x220] ;  /* 0x00008800ff047b82 */ /* 0x000ea20000000a00 */
[----:B------:R-:W-:Y:S01]  /*0030*/  ULDC.64 UR4, c[0x0][0x208] ;  /* 0x0000820000047ab9 */ /* 0x000fe20000000a00 */
[----:B------:R-:W3:Y:S06]  /*0040*/  S2R R7, SR_CTAID.X ;  /* 0x0000000000077919 */ /* 0x000eec0000002500 */
[----:B------:R-:W4:Y:S08]  /*0050*/  LDC.64 R12, c[0x0][0x218] ;  /* 0x00008600ff0c7b82 */ /* 0x000f300000000a00 */
[----:B------:R-:W5:Y:S08]  /*0060*/  LDC.64 R22, c[0x0][0x210] ;  /* 0x00008400ff167b82 */ /* 0x000f700000000a00 */
[----:B------:R-:W5:Y:S01]  /*0070*/  LDC.64 R20, c[0x0][0x228] ;  /* 0x00008a00ff147b82 */ /* 0x000f620000000a00 */
[----:B-1----:R-:W-:-:S07]  /*0080*/  SHF.L.U32 R0, R0, 0x2, RZ ;  /* 0x0000000200007819 */ /* 0x002fce00000006ff */
[----:B------:R-:W1:Y:S01]  /*0090*/  LDC.64 R24, c[0x0][0x230] ;  /* 0x00008c00ff187b82 */ /* 0x000e620000000a00 */
[----:B---3--:R-:W-:Y:S02]  /*00a0*/  SHF.R.S32.HI R3, RZ, 0x15, R7 ;  /* 0x00000015ff037819 */ /* 0x008fe40000011407 */
[----:B------:R-:W-:Y:S02]  /*00b0*/  LOP3.LUT R0, R0, 0x1fc, RZ, 0xc0, !PT ;  /* 0x000001fc00007812 */ /* 0x000fe400078ec0ff */
[----:B------:R-:W-:Y:S02]  /*00c0*/  SGXT R3, R3, 0x1 ;  /* 0x000000010303781a */ /* 0x000fe40000000200 */
[----:B------:R-:W-:-:S04]  /*00d0*/  LEA R0, R7, R0, 0xa ;  /* 0x0000000007007211 */ /* 0x000fc800078e50ff */
[----:B------:R-:W-:-:S04]  /*00e0*/  LEA.HI R3, R3, R0, RZ, 0x9 ;  /* 0x0000000003037211 */ /* 0x000fc800078f48ff */
[----:B------:R-:W-:-:S04]  /*00f0*/  LOP3.LUT R3, R3, 0xfffffe00, RZ, 0xc0, !PT ;  /* 0xfffffe0003037812 */ /* 0x000fc800078ec0ff */
[----:B------:R-:W-:-:S05]  /*0100*/  IADD3 R3, R0, -R3, RZ ;  /* 0x8000000300037210 */ /* 0x000fca0007ffe0ff */
[----:B--2---:R-:W-:-:S06]  /*0110*/  IMAD.WIDE R4, R3, 0x4, R4 ;  /* 0x0000000403047825 */ /* 0x004fcc00078e0204 */
[----:B------:R-:W2:Y:S01]  /*0120*/  LDG.E.EL.128 R4, desc[UR4][R4.64] ;  /* 0x0000000404047981 */ /* 0x000ea2000c2e1d00 */
[----:B----4-:R-:W-:-:S04]  /*0130*/  IMAD.WIDE R12, R3, 0x4, R12 ;  /* 0x00000004030c7825 */ /* 0x010fc800078e020c */
[----:B-----5:R-:W-:Y:S02]  /*0140*/  IMAD.WIDE R22, R0, 0x4, R22 ;  /* 0x0000000400167825 */ /* 0x020fe400078e0216 */
[----:B------:R-:W3:Y:S02]  /*0150*/  LDG.E.EL.128 R12, desc[UR4][R12.64] ;  /* 0x000000040c0c7981 */ /* 0x000ee4000c2e1d00 */
[C---:B0-----:R-:W-:Y:S02]  /*0160*/  IMAD.WIDE R20, R3.reuse, 0x4, R20 ;  /* 0x0000000403147825 */ /* 0x041fe400078e0214 */
[----:B------:R-:W3:Y:S02]  /*0170*/  LDG.E.128 R16, desc[UR4][R22.64+0x800] ;  /* 0x0008000416107981 */ /* 0x000ee4000c1e1d00 */
[----:B-1----:R-:W-:-:S04]  /*0180*/  IMAD.WIDE R24, R3, 0x4, R24 ;  /* 0x0000000403187825 */ /* 0x002fc800078e0218 */
[----:B--2---:R-:W-:Y:S01]  /*0190*/  FADD R6, R6, 9.9999997473787516356e-06 ;  /* 0x3727c5ac06067421 */ /* 0x004fe20000000000 */
[----:B------:R-:W-:Y:S01]  /*01a0*/  FADD R2, R4, 9.9999997473787516356e-06 ;  /* 0x3727c5ac04027421 */ /* 0x000fe20000000000 */
[----:B------:R-:W-:-:S03]  /*01b0*/  FADD R8, R5, 9.9999997473787516356e-06 ;  /* 0x3727c5ac05087421 */ /* 0x000fc60000000000 */
[----:B------:R-:W0:Y:S08]  /*01c0*/  MUFU.SQRT R26, R2 ;  /* 0x00000002001a7308 */ /* 0x000e300000002000 */
[----:B------:R-:W1:Y:S01]  /*01d0*/  MUFU.SQRT R6, R6 ;  /* 0x0000000600067308 */ /* 0x000e620000002000 */
[----:B0-----:R-:W-:-:S07]  /*01e0*/  FSETP.GT.AND P0, PT, R26, 8.50705917302346158658e+37, PT ;  /* 0x7e8000001a00780b */ /* 0x001fce0003f04000 */
[----:B------:R0:W2:Y:S01]  /*01f0*/  MUFU.SQRT R27, R8 ;  /* 0x00000008001b7308 */ /* 0x0000a20000002000 */
[----:B------:R-:W-:Y:S02]  /*0200*/  FSETP.GEU.AND P3, PT, R26, 1.175494350822287508e-38, PT ;  /* 0x008000001a00780b */ /* 0x000fe40003f6e000 */
[C---:B-1----:R-:W-:Y:S02]  /*0210*/  FSETP.GT.AND P2, PT, R6.reuse, 8.50705917302346158658e+37, PT ;  /* 0x7e8000000600780b */ /* 0x042fe40003f44000 */
[----:B------:R-:W-:Y:S01]  /*0220*/  FSETP.GEU.AND P5, PT, R6, 1.175494350822287508e-38, PT ;  /* 0x008000000600780b */ /* 0x000fe20003fae000 */
[----:B------:R-:W-:Y:S01]  /*0230*/  HFMA2.MMA R2, -RZ, RZ, 1.625, 0 ;  /* 0x3e800000ff027435 */ /* 0x000fe200000001ff */
[----:B0-----:R-:W4:Y:S01]  /*0240*/  LDG.E.128 R8, desc[UR4][R22.64] ;  /* 0x0000000416087981 */ /* 0x001f22000c1e1d00 */
[----:B------:R-:W-:Y:S01]  /*0250*/  @P0 FMUL R26, R26, 0.25 ;  /* 0x3e8000001a1a0820 */ /* 0x000fe20000400000 */
[----:B--2---:R-:W-:-:S05]  /*0260*/  FSETP.GT.AND P1, PT, R27, 8.50705917302346158658e+37, PT ;  /* 0x7e8000001b00780b */ /* 0x004fca0003f24000 */
[----:B------:R-:W-:Y:S01]  /*0270*/  @!P3 FMUL R26, R26, 16777216 ;  /* 0x4b8000001a1ab820 */ /* 0x000fe20000400000 */
[C---:B------:R-:W-:Y:S01]  /*0280*/  FSETP.GEU.AND P4, PT, R27.reuse, 1.175494350822287508e-38, PT ;  /* 0x008000001b00780b */ /* 0x040fe20003f8e000 */
[----:B------:R-:W-:Y:S02]  /*0290*/  @P2 FMUL R6, R6, 0.25 ;  /* 0x3e80000006062820 */ /* 0x000fe40000400000 */
[----:B------:R0:W1:Y:S01]  /*02a0*/  MUFU.RCP R5, R26 ;  /* 0x0000001a00057308 */ /* 0x0000620000001000 */
[----:B------:R-:W2:Y:S01]  /*02b0*/  LDG.E.EL.128 R20, desc[UR4][R20.64] ;  /* 0x0000000414147981 */ /* 0x000ea2000c2e1d00 */
[----:B------:R-:W-:Y:S02]  /*02c0*/  @!P5 FMUL R6, R6, 16777216 ;  /* 0x4b8000000606d820 */ /* 0x000fe40000400000 */
[----:B------:R-:W-:-:S04]  /*02d0*/  @P1 FMUL R27, R27, 0.25 ;  /* 0x3e8000001b1b1820 */ /* 0x000fc80000400000 */
[----:B------:R-:W5:Y:S02]  /*02e0*/  MUFU.RCP R6, R6 ;  /* 0x0000000600067308 */ /* 0x000f640000001000 */
[----:B------:R-:W-:Y:S01]  /*02f0*/  @!P4 FMUL R27, R27, 16777216 ;  /* 0x4b8000001b1bc820 */ /* 0x000fe20000400000 */
[----:B0-----:R-:W-:-:S05]  /*0300*/  FSEL R26, R2, 1, P0 ;  /* 0x3f800000021a7808 */ /* 0x001fca0000000000 */
[----:B------:R0:W-:Y:S01]  /*0310*/  MUFU.RCP R4, R27 ;  /* 0x0000001b00047308 */ /* 0x0001e20000001000 */
[----:B------:R-:W-:Y:S01]  /*0320*/  @!P3 FMUL R26, R26, 16777216 ;  /* 0x4b8000001a1ab820 */ /* 0x000fe20000400000 */
[----:B0-----:R-:W-:-:S03]  /*0330*/  FSEL R27, R2, 1, P2 ;  /* 0x3f800000021b7808 */ /* 0x001fc60001000000 */
[----:B-1----:R-:W-:Y:S02]  /*0340*/  FMUL R3, R5, R26 ;  /* 0x0000001a05037220 */ /* 0x002fe40000400000 */
[----:B------:R-:W-:-:S04]  /*0350*/  @!P5 FMUL R27, R27, 16777216 ;  /* 0x4b8000001b1bd820 */ /* 0x000fc80000400000 */
[----:B-----5:R-:W-:Y:S02]  /*0360*/  FMUL R5, R6, R27 ;  /* 0x0000001b06057220 */ /* 0x020fe40000400000 */
[----:B------:R-:W2:Y:S01]  /*0370*/  LDG.E.EL.128 R24, desc[UR4][R24.64] ;  /* 0x0000000418187981 */ /* 0x000ea2000c2e1d00 */
[----:B------:R-:W-:-:S04]  /*0380*/  FADD R7, R7, 9.9999997473787516356e-06 ;  /* 0x3727c5ac07077421 */ /* 0x000fc80000000000 */
[----:B------:R0:W1:Y:S01]  /*0390*/  MUFU.SQRT R28, R7 ;  /* 0x00000007001c7308 */ /* 0x0000620000002000 */
[----:B------:R-:W-:Y:S01]  /*03a0*/  FSEL R29, R2, 1, P1 ;  /* 0x3f800000021d7808 */ /* 0x000fe20000800000 */
[----:B0-----:R-:W0:Y:S01]  /*03b0*/  LDC.64 R6, c[0x0][0x238] ;  /* 0x00008e00ff067b82 */ /* 0x001e220000000a00 */
[C---:B-1----:R-:W-:Y:S02]  /*03c0*/  FSETP.GT.AND P0, PT, R28.reuse, 8.50705917302346158658e+37, PT ;  /* 0x7e8000001c00780b */ /* 0x042fe40003f04000 */
[----:B------:R-:W-:-:S11]  /*03d0*/  FSETP.GEU.AND P1, PT, R28, 1.175494350822287508e-38, PT ;  /* 0x008000001c00780b */ /* 0x000fd60003f2e000 */
[----:B------:R-:W-:-:S04]  /*03e0*/  @P0 FMUL R28, R28, 0.25 ;  /* 0x3e8000001c1c0820 */ /* 0x000fc80000400000 */
[----:B------:R-:W-:Y:S01]  /*03f0*/  @!P1 FMUL R28, R28, 16777216 ;  /* 0x4b8000001c1c9820 */ /* 0x000fe20000400000 */
[----:B------:R-:W-:-:S05]  /*0400*/  @!P4 FMUL R29, R29, 16777216 ;  /* 0x4b8000001d1dc820 */ /* 0x000fca0000400000 */
[----:B------:R-:W1:Y:S01]  /*0410*/  MUFU.RCP R28, R28 ;  /* 0x0000001c001c7308 */ /* 0x000e620000001000 */
[----:B------:R-:W-:Y:S01]  /*0420*/  FMUL R4, R4, R29 ;  /* 0x0000001d04047220 */ /* 0x000fe20000400000 */
[----:B------:R-:W-:-:S05]  /*0430*/  FSEL R29, R2, 1, P0 ;  /* 0x3f800000021d7808 */ /* 0x000fca0000000000 */
[----:B------:R-:W-:Y:S01]  /*0440*/  @!P1 FMUL R29, R29, 16777216 ;  /* 0x4b8000001d1d9820 */ /* 0x000fe20000400000 */
[----:B---3--:R-:W-:Y:S01]  /*0450*/  FADD R19, R19, -R15 ;  /* 0x8000000f13137221 */ /* 0x008fe20000000000 */
[----:B------:R-:W-:Y:S01]  /*0460*/  FADD R16, R16, -R12 ;  /* 0x8000000c10107221 */ /* 0x000fe20000000000 */
[----:B------:R-:W-:Y:S01]  /*0470*/  FADD R18, R18, -R14 ;  /* 0x8000000e12127221 */ /* 0x000fe20000000000 */
[----:B-1----:R-:W-:Y:S01]  /*0480*/  FMUL R2, R28, R29 ;  /* 0x0000001d1c027220 */ /* 0x002fe20000400000 */
[----:B------:R-:W-:Y:S01]  /*0490*/  FADD R17, R17, -R13 ;  /* 0x8000000d11117221 */ /* 0x000fe20000000000 */
[----:B----4-:R-:W-:Y:S01]  /*04a0*/  FADD R11, R11, -R15 ;  /* 0x8000000f0b0b7221 */ /* 0x010fe20000000000 */
[----:B------:R-:W-:Y:S01]  /*04b0*/  FADD R8, R8, -R12 ;  /* 0x8000000c08087221 */ /* 0x000fe20000000000 */
[----:B------:R-:W-:Y:S02]  /*04c0*/  FADD R12, R10, -R14 ;  /* 0x8000000e0a0c7221 */ /* 0x000fe40000000000 */
[C---:B------:R-:W-:Y:S01]  /*04d0*/  FMUL R10, R2.reuse, R11 ;  /* 0x0000000b020a7220 */ /* 0x040fe20000400000 */
[----:B------:R-:W-:Y:S01]  /*04e0*/  FMUL R2, R2, R19 ;  /* 0x0000001302027220 */ /* 0x000fe20000400000 */
[----:B------:R-:W-:Y:S01]  /*04f0*/  FADD R9, R9, -R13 ;  /* 0x8000000d09097221 */ /* 0x000fe20000000000 */
[C---:B------:R-:W-:Y:S01]  /*0500*/  FMUL R11, R5.reuse, R12 ;  /* 0x0000000c050b7220 */ /* 0x040fe20000400000 */
[----:B------:R-:W-:Y:S01]  /*0510*/  FMUL R5, R5, R18 ;  /* 0x0000001205057220 */ /* 0x000fe20000400000 */
[C---:B------:R-:W-:Y:S01]  /*0520*/  FMUL R15, R3.reuse, R8 ;  /* 0x00000008030f7220 */ /* 0x040fe20000400000 */
[C---:B------:R-:W-:Y:S01]  /*0530*/  FMUL R8, R4.reuse, R17 ;  /* 0x0000001104087220 */ /* 0x040fe20000400000 */
[----:B------:R-:W-:Y:S01]  /*0540*/  FMUL R13, R3, R16 ;  /* 0x00000010030d7220 */ /* 0x000fe20000400000 */
[----:B------:R-:W-:Y:S01]  /*0550*/  FMUL R12, R4, R9 ;  /* 0x00000009040c7220 */ /* 0x000fe20000400000 */
[----:B--2---:R-:W-:Y:S01]  /*0560*/  FFMA R2, R23, R2, R27 ;  /* 0x0000000217027223 */ /* 0x004fe2000000001b */
[----:B------:R-:W-:Y:S01]  /*0570*/  FFMA R5, R22, R5, R26 ;  /* 0x0000000516057223 */ /* 0x000fe2000000001a */
[----:B------:R-:W-:Y:S01]  /*0580*/  FFMA R8, R21, R8, R25 ;  /* 0x0000000815087223 */ /* 0x000fe20000000019 */
[----:B------:R-:W-:Y:S01]  /*0590*/  FFMA R10, R23, R10, R27 ;  /* 0x0000000a170a7223 */ /* 0x000fe2000000001b */
[C-C-:B------:R-:W-:Y:S01]  /*05a0*/  FFMA R3, R20.reuse, R15, R24.reuse ;  /* 0x0000000f14037223 */ /* 0x140fe20000000018 */
[----:B------:R-:W-:Y:S01]  /*05b0*/  FFMA R4, R20, R13, R24 ;  /* 0x0000000d14047223 */ /* 0x000fe20000000018 */
[----:B------:R-:W-:Y:S01]  /*05c0*/  FFMA R9, R21, R12, R25 ;  /* 0x0000000c15097223 */ /* 0x000fe20000000019 */
[----:B------:R-:W-:Y:S01]  /*05d0*/  FFMA R22, R22, R11, R26 ;  /* 0x0000000b16167223 */ /* 0x000fe2000000001a */
[----:B------:R-:W-:Y:S01]  /*05e0*/  FSETP.GEU.AND P6, PT, R2, RZ, PT ;  /* 0x000000ff0200720b */ /* 0x000fe20003fce000 */
[----:B0-----:R-:W-:Y:S01]  /*05f0*/  IMAD.WIDE R12, R0, 0x4, R6 ;  /* 0x00000004000c7825 */ /* 0x001fe200078e0206 */
[----:B------:R-:W-:-:S02]  /*0600*/  FSETP.GEU.AND P5, PT, R5, RZ, PT ;  /* 0x000000ff0500720b */ /* 0x000fc40003fae000 */
[----:B------:R-:W-:Y:S02]  /*0610*/  FSETP.GEU.AND P4, PT, R8, RZ, PT ;  /* 0x000000ff0800720b */ /* 0x000fe40003f8e000 */
[----:B------:R-:W-:Y:S02]  /*0620*/  FSETP.GEU.AND P3, PT, R10, RZ, PT ;  /* 0x000000ff0a00720b */ /* 0x000fe40003f6e000 */
[----:B------:R-:W-:Y:S02]  /*0630*/  SEL R7, R2, RZ, P6 ;  /* 0x000000ff02077207 */ /* 0x000fe40003000000 */
[----:B------:R-:W-:Y:S02]  /*0640*/  FSETP.GEU.AND P0, PT, R4, RZ, PT ;  /* 0x000000ff0400720b */ /* 0x000fe40003f0e000 */
[----:B------:R-:W-:Y:S02]  /*0650*/  FSETP.GEU.AND P2, PT, R22, RZ, PT ;  /* 0x000000ff1600720b */ /* 0x000fe40003f4e000 */
[----:B------:R-:W-:-:S02]  /*0660*/  FSETP.GEU.AND P1, PT, R9, RZ, PT ;  /* 0x000000ff0900720b */ /* 0x000fc40003f2e000 */
[----:B------:R-:W-:Y:S02]  /*0670*/  FSETP.GEU.AND P6, PT, R3, RZ, PT ;  /* 0x000000ff0300720b */ /* 0x000fe40003fce000 */
[----:B------:R-:W-:Y:S02]  /*0680*/  SEL R6, R5, RZ, P5 ;  /* 0x000000ff05067207 */ /* 0x000fe40002800000 */
[----:B------:R-:W-:Y:S02]  /*0690*/  SEL R5, R8, RZ, P4 ;  /* 0x000000ff08057207 */ /* 0x000fe40002000000 */
[----:B------:R-:W-:Y:S02]  /*06a0*/  SEL R11, R10, RZ, P3 ;  /* 0x000000ff0a0b7207 */ /* 0x000fe40001800000 */
[----:B------:R-:W-:Y:S02]  /*06b0*/  SEL R10, R22, RZ, P2 ;  /* 0x000000ff160a7207 */ /* 0x000fe40001000000 */
[----:B------:R-:W-:-:S02]  /*06c0*/  SEL R9, R9, RZ, P1 ;  /* 0x000000ff09097207 */ /* 0x000fc40000800000 */
[----:B------:R-:W-:Y:S02]  /*06d0*/  SEL R8, R3, RZ, P6 ;  /* 0x000000ff03087207 */ /* 0x000fe40003000000 */
[----:B------:R-:W-:-:S03]  /*06e0*/  SEL R4, R4, RZ, P0 ;  /* 0x000000ff04047207 */ /* 0x000fc60000000000 */
[----:B------:R-:W-:Y:S04]  /*06f0*/  STG.E.128 desc[UR4][R12.64], R8 ;  /* 0x000000080c007986 */ /* 0x000fe8000c101d04 */
[----:B------:R-:W-:Y:S01]  /*0700*/  STG.E.128 desc[UR4][R12.64+0x800], R4 ;  /* 0x000800040c007986 */ /* 0x000fe2000c101d04 */
[----:B------:R-:W-:Y:S05]  /*0710*/  EXIT ;  /* 0x000000000000794d */ /* 0x000fea0003800000 */
.L_x_0:
[----:B------:R-:W-:-:S00]  /*0720*/  BRA `(.L_x_0) ;  /* 0xfffffffc00fc7947 */ /* 0x000fc0000383ffff */
[----:B------:R-:W-:-:S00]  /*0730*/  NOP ;  /* 0x0000000000007918 */ /* 0x000fc00000000000 */
        /* <DEDUP_REMOVED lines=12> */
.L_x_1:


//--------------------- .nv.global.init           --------------------------
	.section	.nv.global.init,"aw",@progbits
.nv.global.init:
	.type		_$_str,@object
	.size		_$_str,(_$_str_$_2 - _$_str)
_$_str:
        /*0000*/ 	.byte	0x5f, 0x5f, 0x43, 0x55, 0x44, 0x41, 0x5f, 0x46, 0x54, 0x5a, 0x00
	.type		_$_str_$_2,@object
	.size		_$_str_$_2,(.L_1 - _$_str_$_2)
_$_str_$_2:
        /*000b*/ 	.byte	0x5f, 0x5f, 0x43, 0x55, 0x44, 0x41, 0x5f, 0x50, 0x52, 0x45, 0x43, 0x5f, 0x53, 0x51, 0x52, 0x54
        /*001b*/ 	.byte	0x00
.L_1:


//--------------------- .nv.constant0.triton_poi_fused__native_batch_norm_legit_no_training_relu_17 --------------------------
	.section	.nv.constant0.triton_poi_fused__native_batch_norm_legit_no_training_relu_17,"a",@progbits
	.sectionflags	@""
	.align	4
.nv.constant0.triton_poi_fused__native_batch_norm_legit_no_training_relu_17:
	.zero		580
